//
// Generated by NVIDIA NVVM Compiler
//
// Compiler Build ID: CL-36424714
// Cuda compilation tools, release 13.0, V13.0.88
// Based on NVVM 20.0.0
//

.version 9.0
.target sm_100
.address_size 64

	// .globl	matrixMulCUDA_block16
// _ZZ13matrixMulCUDAILi16EEvPfS0_S0_iiE2As has been demoted
// _ZZ13matrixMulCUDAILi16EEvPfS0_S0_iiE2Bs has been demoted
// _ZZ13matrixMulCUDAILi32EEvPfS0_S0_iiE2As has been demoted
// _ZZ13matrixMulCUDAILi32EEvPfS0_S0_iiE2Bs has been demoted

.visible .entry matrixMulCUDA_block16(
	.param .u64 .ptr .align 1 matrixMulCUDA_block16_param_0,
	.param .u64 .ptr .align 1 matrixMulCUDA_block16_param_1,
	.param .u64 .ptr .align 1 matrixMulCUDA_block16_param_2,
	.param .u32 matrixMulCUDA_block16_param_3,
	.param .u32 matrixMulCUDA_block16_param_4
)
{
	.reg .pred 	%p<5>;
	.reg .b32 	%r<64>;
	.reg .b32 	%f<162>;
	.reg .b64 	%rd<24>;
	// demoted variable
	.shared .align 4 .b8 _ZZ13matrixMulCUDAILi16EEvPfS0_S0_iiE2As[1024];
	// demoted variable
	.shared .align 4 .b8 _ZZ13matrixMulCUDAILi16EEvPfS0_S0_iiE2Bs[1024];
	ld.param.u64 	%rd4, [matrixMulCUDA_block16_param_1];
	ld.param.u64 	%rd5, [matrixMulCUDA_block16_param_2];
	ld.param.u32 	%r30, [matrixMulCUDA_block16_param_3];
	ld.param.u32 	%r31, [matrixMulCUDA_block16_param_4];
	cvta.to.global.u64 	%rd1, %rd5;
	cvta.to.global.u64 	%rd2, %rd4;
	mov.u32 	%r32, %ctaid.x;
	mov.u32 	%r1, %ctaid.y;
	mov.u32 	%r2, %tid.x;
	mov.u32 	%r3, %tid.y;
	mul.lo.s32 	%r33, %r30, %r1;
	shl.b32 	%r63, %r33, 4;
	add.s32 	%r5, %r63, %r30;
	shl.b32 	%r6, %r32, 4;
	shl.b32 	%r7, %r31, 4;
	setp.lt.s32 	%p1, %r30, 1;
	mov.f32 	%f161, 0f00000000;
	@%p1 bra 	$L__BB0_6;
	mul.lo.s32 	%r8, %r30, %r3;
	shl.b32 	%r34, %r3, 6;
	mov.u32 	%r35, _ZZ13matrixMulCUDAILi16EEvPfS0_S0_iiE2As;
	add.s32 	%r9, %r35, %r34;
	shl.b32 	%r36, %r2, 2;
	add.s32 	%r10, %r9, %r36;
	mul.lo.s32 	%r11, %r31, %r3;
	mov.u32 	%r37, _ZZ13matrixMulCUDAILi16EEvPfS0_S0_iiE2Bs;
	add.s32 	%r13, %r37, %r36;
	add.s32 	%r12, %r13, %r34;
	add.s32 	%r14, %r63, 16;
	max.s32 	%r38, %r5, %r14;
	not.b32 	%r39, %r63;
	add.s32 	%r15, %r38, %r39;
	and.b32  	%r40, %r15, 16;
	setp.ne.s32 	%p2, %r40, 0;
	mov.f32 	%f161, 0f00000000;
	mov.u32 	%r58, %r6;
	@%p2 bra 	$L__BB0_3;
	add.s32 	%r41, %r8, %r2;
	add.s32 	%r42, %r41, %r63;
	mul.wide.s32 	%rd6, %r42, 4;
	add.s64 	%rd7, %rd2, %rd6;
	ld.global.f32 	%f10, [%rd7];
	st.shared.f32 	[%r10], %f10;
	add.s32 	%r43, %r11, %r2;
	add.s32 	%r44, %r43, %r6;
	mul.wide.s32 	%rd8, %r44, 4;
	add.s64 	%rd9, %rd1, %rd8;
	ld.global.f32 	%f11, [%rd9];
	st.shared.f32 	[%r12], %f11;
	barrier.sync 	0;
	ld.shared.f32 	%f12, [%r9];
	ld.shared.f32 	%f13, [%r13];
	fma.rn.f32 	%f14, %f12, %f13, 0f00000000;
	ld.shared.f32 	%f15, [%r9+4];
	ld.shared.f32 	%f16, [%r13+64];
	fma.rn.f32 	%f17, %f15, %f16, %f14;
	ld.shared.f32 	%f18, [%r9+8];
	ld.shared.f32 	%f19, [%r13+128];
	fma.rn.f32 	%f20, %f18, %f19, %f17;
	ld.shared.f32 	%f21, [%r9+12];
	ld.shared.f32 	%f22, [%r13+192];
	fma.rn.f32 	%f23, %f21, %f22, %f20;
	ld.shared.f32 	%f24, [%r9+16];
	ld.shared.f32 	%f25, [%r13+256];
	fma.rn.f32 	%f26, %f24, %f25, %f23;
	ld.shared.f32 	%f27, [%r9+20];
	ld.shared.f32 	%f28, [%r13+320];
	fma.rn.f32 	%f29, %f27, %f28, %f26;
	ld.shared.f32 	%f30, [%r9+24];
	ld.shared.f32 	%f31, [%r13+384];
	fma.rn.f32 	%f32, %f30, %f31, %f29;
	ld.shared.f32 	%f33, [%r9+28];
	ld.shared.f32 	%f34, [%r13+448];
	fma.rn.f32 	%f35, %f33, %f34, %f32;
	ld.shared.f32 	%f36, [%r9+32];
	ld.shared.f32 	%f37, [%r13+512];
	fma.rn.f32 	%f38, %f36, %f37, %f35;
	ld.shared.f32 	%f39, [%r9+36];
	ld.shared.f32 	%f40, [%r13+576];
	fma.rn.f32 	%f41, %f39, %f40, %f38;
	ld.shared.f32 	%f42, [%r9+40];
	ld.shared.f32 	%f43, [%r13+640];
	fma.rn.f32 	%f44, %f42, %f43, %f41;
	ld.shared.f32 	%f45, [%r9+44];
	ld.shared.f32 	%f46, [%r13+704];
	fma.rn.f32 	%f47, %f45, %f46, %f44;
	ld.shared.f32 	%f48, [%r9+48];
	ld.shared.f32 	%f49, [%r13+768];
	fma.rn.f32 	%f50, %f48, %f49, %f47;
	ld.shared.f32 	%f51, [%r9+52];
	ld.shared.f32 	%f52, [%r13+832];
	fma.rn.f32 	%f53, %f51, %f52, %f50;
	ld.shared.f32 	%f54, [%r9+56];
	ld.shared.f32 	%f55, [%r13+896];
	fma.rn.f32 	%f56, %f54, %f55, %f53;
	ld.shared.f32 	%f57, [%r9+60];
	ld.shared.f32 	%f58, [%r13+960];
	fma.rn.f32 	%f161, %f57, %f58, %f56;
	barrier.sync 	0;
	add.s32 	%r58, %r6, %r7;
	mov.u32 	%r63, %r14;
$L__BB0_3:
	setp.lt.u32 	%p3, %r15, 16;
	@%p3 bra 	$L__BB0_6;
	add.s32 	%r45, %r2, %r58;
	add.s32 	%r46, %r3, 16;
	mad.lo.s32 	%r62, %r31, %r46, %r45;
	add.s32 	%r61, %r45, %r11;
	add.s32 	%r47, %r2, %r63;
	add.s32 	%r60, %r47, %r8;
$L__BB0_5:
	ld.param.u64 	%rd23, [matrixMulCUDA_block16_param_2];
	ld.param.u64 	%rd22, [matrixMulCUDA_block16_param_1];
	mul.wide.s32 	%rd10, %r60, 4;
	cvta.to.global.u64 	%rd11, %rd22;
	add.s64 	%rd12, %rd11, %rd10;
	ld.global.f32 	%f59, [%rd12];
	st.shared.f32 	[%r10], %f59;
	cvta.to.global.u64 	%rd13, %rd23;
	mul.wide.s32 	%rd14, %r61, 4;
	add.s64 	%rd15, %rd13, %rd14;
	ld.global.f32 	%f60, [%rd15];
	st.shared.f32 	[%r12], %f60;
	barrier.sync 	0;
	ld.shared.f32 	%f61, [%r9];
	ld.shared.f32 	%f62, [%r13];
	fma.rn.f32 	%f63, %f61, %f62, %f161;
	ld.shared.f32 	%f64, [%r9+4];
	ld.shared.f32 	%f65, [%r13+64];
	fma.rn.f32 	%f66, %f64, %f65, %f63;
	ld.shared.f32 	%f67, [%r9+8];
	ld.shared.f32 	%f68, [%r13+128];
	fma.rn.f32 	%f69, %f67, %f68, %f66;
	ld.shared.f32 	%f70, [%r9+12];
	ld.shared.f32 	%f71, [%r13+192];
	fma.rn.f32 	%f72, %f70, %f71, %f69;
	ld.shared.f32 	%f73, [%r9+16];
	ld.shared.f32 	%f74, [%r13+256];
	fma.rn.f32 	%f75, %f73, %f74, %f72;
	ld.shared.f32 	%f76, [%r9+20];
	ld.shared.f32 	%f77, [%r13+320];
	fma.rn.f32 	%f78, %f76, %f77, %f75;
	ld.shared.f32 	%f79, [%r9+24];
	ld.shared.f32 	%f80, [%r13+384];
	fma.rn.f32 	%f81, %f79, %f80, %f78;
	ld.shared.f32 	%f82, [%r9+28];
	ld.shared.f32 	%f83, [%r13+448];
	fma.rn.f32 	%f84, %f82, %f83, %f81;
	ld.shared.f32 	%f85, [%r9+32];
	ld.shared.f32 	%f86, [%r13+512];
	fma.rn.f32 	%f87, %f85, %f86, %f84;
	ld.shared.f32 	%f88, [%r9+36];
	ld.shared.f32 	%f89, [%r13+576];
	fma.rn.f32 	%f90, %f88, %f89, %f87;
	ld.shared.f32 	%f91, [%r9+40];
	ld.shared.f32 	%f92, [%r13+640];
	fma.rn.f32 	%f93, %f91, %f92, %f90;
	ld.shared.f32 	%f94, [%r9+44];
	ld.shared.f32 	%f95, [%r13+704];
	fma.rn.f32 	%f96, %f94, %f95, %f93;
	ld.shared.f32 	%f97, [%r9+48];
	ld.shared.f32 	%f98, [%r13+768];
	fma.rn.f32 	%f99, %f97, %f98, %f96;
	ld.shared.f32 	%f100, [%r9+52];
	ld.shared.f32 	%f101, [%r13+832];
	fma.rn.f32 	%f102, %f100, %f101, %f99;
	ld.shared.f32 	%f103, [%r9+56];
	ld.shared.f32 	%f104, [%r13+896];
	fma.rn.f32 	%f105, %f103, %f104, %f102;
	ld.shared.f32 	%f106, [%r9+60];
	ld.shared.f32 	%f107, [%r13+960];
	fma.rn.f32 	%f108, %f106, %f107, %f105;
	barrier.sync 	0;
	ld.global.f32 	%f109, [%rd12+64];
	st.shared.f32 	[%r10], %f109;
	mul.wide.s32 	%rd16, %r62, 4;
	add.s64 	%rd17, %rd13, %rd16;
	ld.global.f32 	%f110, [%rd17];
	st.shared.f32 	[%r12], %f110;
	barrier.sync 	0;
	ld.shared.f32 	%f111, [%r9];
	ld.shared.f32 	%f112, [%r13];
	fma.rn.f32 	%f113, %f111, %f112, %f108;
	ld.shared.f32 	%f114, [%r9+4];
	ld.shared.f32 	%f115, [%r13+64];
	fma.rn.f32 	%f116, %f114, %f115, %f113;
	ld.shared.f32 	%f117, [%r9+8];
	ld.shared.f32 	%f118, [%r13+128];
	fma.rn.f32 	%f119, %f117, %f118, %f116;
	ld.shared.f32 	%f120, [%r9+12];
	ld.shared.f32 	%f121, [%r13+192];
	fma.rn.f32 	%f122, %f120, %f121, %f119;
	ld.shared.f32 	%f123, [%r9+16];
	ld.shared.f32 	%f124, [%r13+256];
	fma.rn.f32 	%f125, %f123, %f124, %f122;
	ld.shared.f32 	%f126, [%r9+20];
	ld.shared.f32 	%f127, [%r13+320];
	fma.rn.f32 	%f128, %f126, %f127, %f125;
	ld.shared.f32 	%f129, [%r9+24];
	ld.shared.f32 	%f130, [%r13+384];
	fma.rn.f32 	%f131, %f129, %f130, %f128;
	ld.shared.f32 	%f132, [%r9+28];
	ld.shared.f32 	%f133, [%r13+448];
	fma.rn.f32 	%f134, %f132, %f133, %f131;
	ld.shared.f32 	%f135, [%r9+32];
	ld.shared.f32 	%f136, [%r13+512];
	fma.rn.f32 	%f137, %f135, %f136, %f134;
	ld.shared.f32 	%f138, [%r9+36];
	ld.shared.f32 	%f139, [%r13+576];
	fma.rn.f32 	%f140, %f138, %f139, %f137;
	ld.shared.f32 	%f141, [%r9+40];
	ld.shared.f32 	%f142, [%r13+640];
	fma.rn.f32 	%f143, %f141, %f142, %f140;
	ld.shared.f32 	%f144, [%r9+44];
	ld.shared.f32 	%f145, [%r13+704];
	fma.rn.f32 	%f146, %f144, %f145, %f143;
	ld.shared.f32 	%f147, [%r9+48];
	ld.shared.f32 	%f148, [%r13+768];
	fma.rn.f32 	%f149, %f147, %f148, %f146;
	ld.shared.f32 	%f150, [%r9+52];
	ld.shared.f32 	%f151, [%r13+832];
	fma.rn.f32 	%f152, %f150, %f151, %f149;
	ld.shared.f32 	%f153, [%r9+56];
	ld.shared.f32 	%f154, [%r13+896];
	fma.rn.f32 	%f155, %f153, %f154, %f152;
	ld.shared.f32 	%f156, [%r9+60];
	ld.shared.f32 	%f157, [%r13+960];
	fma.rn.f32 	%f161, %f156, %f157, %f155;
	barrier.sync 	0;
	add.s32 	%r63, %r63, 32;
	shl.b32 	%r54, %r31, 5;
	add.s32 	%r62, %r62, %r54;
	add.s32 	%r61, %r61, %r54;
	add.s32 	%r60, %r60, 32;
	setp.lt.s32 	%p4, %r63, %r5;
	@%p4 bra 	$L__BB0_5;
$L__BB0_6:
	ld.param.u64 	%rd21, [matrixMulCUDA_block16_param_0];
	cvta.to.global.u64 	%rd18, %rd21;
	add.s32 	%r55, %r6, %r2;
	mad.lo.s32 	%r56, %r31, %r3, %r55;
	mad.lo.s32 	%r57, %r7, %r1, %r56;
	mul.wide.s32 	%rd19, %r57, 4;
	add.s64 	%rd20, %rd18, %rd19;
	st.global.f32 	[%rd20], %f161;
	ret;

}
	// .globl	matrixMulCUDA_block32
.visible .entry matrixMulCUDA_block32(
	.param .u64 .ptr .align 1 matrixMulCUDA_block32_param_0,
	.param .u64 .ptr .align 1 matrixMulCUDA_block32_param_1,
	.param .u64 .ptr .align 1 matrixMulCUDA_block32_param_2,
	.param .u32 matrixMulCUDA_block32_param_3,
	.param .u32 matrixMulCUDA_block32_param_4
)
{
	.reg .pred 	%p<3>;
	.reg .b32 	%r<37>;
	.reg .b32 	%f<105>;
	.reg .b64 	%rd<13>;
	// demoted variable
	.shared .align 4 .b8 _ZZ13matrixMulCUDAILi32EEvPfS0_S0_iiE2As[4096];
	// demoted variable
	.shared .align 4 .b8 _ZZ13matrixMulCUDAILi32EEvPfS0_S0_iiE2Bs[4096];
	ld.param.u64 	%rd3, [matrixMulCUDA_block32_param_0];
	ld.param.u64 	%rd4, [matrixMulCUDA_block32_param_1];
	ld.param.u64 	%rd5, [matrixMulCUDA_block32_param_2];
	ld.param.u32 	%r20, [matrixMulCUDA_block32_param_3];
	ld.param.u32 	%r21, [matrixMulCUDA_block32_param_4];
	mov.u32 	%r22, %ctaid.x;
	mov.u32 	%r1, %ctaid.y;
	mov.u32 	%r2, %tid.x;
	mov.u32 	%r3, %tid.y;
	mul.lo.s32 	%r23, %r20, %r1;
	shl.b32 	%r36, %r23, 5;
	shl.b32 	%r5, %r22, 5;
	shl.b32 	%r6, %r21, 5;
	setp.lt.s32 	%p1, %r20, 1;
	mov.f32 	%f104, 0f00000000;
	@%p1 bra 	$L__BB1_3;
	shl.b32 	%r24, %r3, 7;
	mov.u32 	%r25, _ZZ13matrixMulCUDAILi32EEvPfS0_S0_iiE2As;
	add.s32 	%r7, %r25, %r24;
	shl.b32 	%r26, %r2, 2;
	add.s32 	%r8, %r7, %r26;
	mov.u32 	%r27, _ZZ13matrixMulCUDAILi32EEvPfS0_S0_iiE2Bs;
	add.s32 	%r10, %r27, %r26;
	add.s32 	%r9, %r10, %r24;
	mad.lo.s32 	%r28, %r21, %r3, %r2;
	add.s32 	%r35, %r28, %r5;
	shl.b32 	%r29, %r1, 5;
	add.s32 	%r30, %r3, %r29;
	mad.lo.s32 	%r34, %r20, %r30, %r2;
	add.s32 	%r13, %r36, %r20;
	cvta.to.global.u64 	%rd1, %rd4;
	cvta.to.global.u64 	%rd2, %rd5;
	mov.f32 	%f104, 0f00000000;
$L__BB1_2:
	mul.wide.s32 	%rd6, %r35, 4;
	add.s64 	%rd7, %rd2, %rd6;
	mul.wide.s32 	%rd8, %r34, 4;
	add.s64 	%rd9, %rd1, %rd8;
	ld.global.f32 	%f6, [%rd9];
	st.shared.f32 	[%r8], %f6;
	ld.global.f32 	%f7, [%rd7];
	st.shared.f32 	[%r9], %f7;
	barrier.sync 	0;
	ld.shared.f32 	%f8, [%r7];
	ld.shared.f32 	%f9, [%r10];
	fma.rn.f32 	%f10, %f8, %f9, %f104;
	ld.shared.f32 	%f11, [%r7+4];
	ld.shared.f32 	%f12, [%r10+128];
	fma.rn.f32 	%f13, %f11, %f12, %f10;
	ld.shared.f32 	%f14, [%r7+8];
	ld.shared.f32 	%f15, [%r10+256];
	fma.rn.f32 	%f16, %f14, %f15, %f13;
	ld.shared.f32 	%f17, [%r7+12];
	ld.shared.f32 	%f18, [%r10+384];
	fma.rn.f32 	%f19, %f17, %f18, %f16;
	ld.shared.f32 	%f20, [%r7+16];
	ld.shared.f32 	%f21, [%r10+512];
	fma.rn.f32 	%f22, %f20, %f21, %f19;
	ld.shared.f32 	%f23, [%r7+20];
	ld.shared.f32 	%f24, [%r10+640];
	fma.rn.f32 	%f25, %f23, %f24, %f22;
	ld.shared.f32 	%f26, [%r7+24];
	ld.shared.f32 	%f27, [%r10+768];
	fma.rn.f32 	%f28, %f26, %f27, %f25;
	ld.shared.f32 	%f29, [%r7+28];
	ld.shared.f32 	%f30, [%r10+896];
	fma.rn.f32 	%f31, %f29, %f30, %f28;
	ld.shared.f32 	%f32, [%r7+32];
	ld.shared.f32 	%f33, [%r10+1024];
	fma.rn.f32 	%f34, %f32, %f33, %f31;
	ld.shared.f32 	%f35, [%r7+36];
	ld.shared.f32 	%f36, [%r10+1152];
	fma.rn.f32 	%f37, %f35, %f36, %f34;
	ld.shared.f32 	%f38, [%r7+40];
	ld.shared.f32 	%f39, [%r10+1280];
	fma.rn.f32 	%f40, %f38, %f39, %f37;
	ld.shared.f32 	%f41, [%r7+44];
	ld.shared.f32 	%f42, [%r10+1408];
	fma.rn.f32 	%f43, %f41, %f42, %f40;
	ld.shared.f32 	%f44, [%r7+48];
	ld.shared.f32 	%f45, [%r10+1536];
	fma.rn.f32 	%f46, %f44, %f45, %f43;
	ld.shared.f32 	%f47, [%r7+52];
	ld.shared.f32 	%f48, [%r10+1664];
	fma.rn.f32 	%f49, %f47, %f48, %f46;
	ld.shared.f32 	%f50, [%r7+56];
	ld.shared.f32 	%f51, [%r10+1792];
	fma.rn.f32 	%f52, %f50, %f51, %f49;
	ld.shared.f32 	%f53, [%r7+60];
	ld.shared.f32 	%f54, [%r10+1920];
	fma.rn.f32 	%f55, %f53, %f54, %f52;
	ld.shared.f32 	%f56, [%r7+64];
	ld.shared.f32 	%f57, [%r10+2048];
	fma.rn.f32 	%f58, %f56, %f57, %f55;
	ld.shared.f32 	%f59, [%r7+68];
	ld.shared.f32 	%f60, [%r10+2176];
	fma.rn.f32 	%f61, %f59, %f60, %f58;
	ld.shared.f32 	%f62, [%r7+72];
	ld.shared.f32 	%f63, [%r10+2304];
	fma.rn.f32 	%f64, %f62, %f63, %f61;
	ld.shared.f32 	%f65, [%r7+76];
	ld.shared.f32 	%f66, [%r10+2432];
	fma.rn.f32 	%f67, %f65, %f66, %f64;
	ld.shared.f32 	%f68, [%r7+80];
	ld.shared.f32 	%f69, [%r10+2560];
	fma.rn.f32 	%f70, %f68, %f69, %f67;
	ld.shared.f32 	%f71, [%r7+84];
	ld.shared.f32 	%f72, [%r10+2688];
	fma.rn.f32 	%f73, %f71, %f72, %f70;
	ld.shared.f32 	%f74, [%r7+88];
	ld.shared.f32 	%f75, [%r10+2816];
	fma.rn.f32 	%f76, %f74, %f75, %f73;
	ld.shared.f32 	%f77, [%r7+92];
	ld.shared.f32 	%f78, [%r10+2944];
	fma.rn.f32 	%f79, %f77, %f78, %f76;
	ld.shared.f32 	%f80, [%r7+96];
	ld.shared.f32 	%f81, [%r10+3072];
	fma.rn.f32 	%f82, %f80, %f81, %f79;
	ld.shared.f32 	%f83, [%r7+100];
	ld.shared.f32 	%f84, [%r10+3200];
	fma.rn.f32 	%f85, %f83, %f84, %f82;
	ld.shared.f32 	%f86, [%r7+104];
	ld.shared.f32 	%f87, [%r10+3328];
	fma.rn.f32 	%f88, %f86, %f87, %f85;
	ld.shared.f32 	%f89, [%r7+108];
	ld.shared.f32 	%f90, [%r10+3456];
	fma.rn.f32 	%f91, %f89, %f90, %f88;
	ld.shared.f32 	%f92, [%r7+112];
	ld.shared.f32 	%f93, [%r10+3584];
	fma.rn.f32 	%f94, %f92, %f93, %f91;
	ld.shared.f32 	%f95, [%r7+116];
	ld.shared.f32 	%f96, [%r10+3712];
	fma.rn.f32 	%f97, %f95, %f96, %f94;
	ld.shared.f32 	%f98, [%r7+120];
	ld.shared.f32 	%f99, [%r10+3840];
	fma.rn.f32 	%f100, %f98, %f99, %f97;
	ld.shared.f32 	%f101, [%r7+124];
	ld.shared.f32 	%f102, [%r10+3968];
	fma.rn.f32 	%f104, %f101, %f102, %f100;
	barrier.sync 	0;
	add.s32 	%r36, %r36, 32;
	add.s32 	%r35, %r35, %r6;
	add.s32 	%r34, %r34, 32;
	setp.lt.s32 	%p2, %r36, %r13;
	@%p2 bra 	$L__BB1_2;
$L__BB1_3:
	cvta.to.global.u64 	%rd10, %rd3;
	add.s32 	%r31, %r5, %r2;
	mad.lo.s32 	%r32, %r21, %r3, %r31;
	mad.lo.s32 	%r33, %r6, %r1, %r32;
	mul.wide.s32 	%rd11, %r33, 4;
	add.s64 	%rd12, %rd10, %rd11;
	st.global.f32 	[%rd12], %f104;
	ret;

}


// ===== COMPILED SASS (sm_100) =====

	.target	sm_100

	.elftype	@"ET_EXEC"


//--------------------- .note.nv.tkinfo           --------------------------
	.section	.note.nv.tkinfo,"",@"SHT_NOTE"
	.sectionflags	@"SHF_NOTE_NV_TKINFO"
	.tkinfo
        /*0018*/ 	.word	0x00000002
        /*0030*/ 	.string	""
        /*0030*/ 	.string	"ptxas"
        /*0030*/ 	.string	"Cuda compilation tools, release 13.0, V13.0.88"
        /*0030*/ 	.string	"Build cuda_13.0.r13.0/compiler.36424714_0"
        /*0030*/ 	.string	"-arch sm_100 -m 64 "



//--------------------- .note.nv.cuinfo           --------------------------
	.section	.note.nv.cuinfo,"",@"SHT_NOTE"
	.sectionflags	@"SHF_NOTE_NV_CUINFO"
        /*0018*/ 	.short	0x0002
        /*001a*/ 	.short	0x0064
        /*001c*/ 	.short	0x0082
	.zero		2


//--------------------- .nv.info                  --------------------------
	.section	.nv.info,"",@"SHT_CUDA_INFO"
	.align	4


	//----- nvinfo : EIATTR_REGCOUNT
	.align		4
        /*0000*/ 	.byte	0x04, 0x2f
        /*0002*/ 	.short	(.L_1 - .L_0)
	.align		4
.L_0:
        /*0004*/ 	.word	index@(matrixMulCUDA_block16)
        /*0008*/ 	.word	0x00000020


	//----- nvinfo : EIATTR_FRAME_SIZE
	.align		4
.L_1:
        /*000c*/ 	.byte	0x04, 0x11
        /*000e*/ 	.short	(.L_3 - .L_2)
	.align		4
.L_2:
        /*0010*/ 	.word	index@(matrixMulCUDA_block16)
        /*0014*/ 	.word	0x00000000


	//----- nvinfo : EIATTR_REGCOUNT
	.align		4
.L_3:
        /*0018*/ 	.byte	0x04, 0x2f
        /*001a*/ 	.short	(.L_5 - .L_4)
	.align		4
.L_4:
        /*001c*/ 	.word	index@(matrixMulCUDA_block32)
        /*0020*/ 	.word	0x00000020


	//----- nvinfo : EIATTR_FRAME_SIZE
	.align		4
.L_5:
        /*0024*/ 	.byte	0x04, 0x11
        /*0026*/ 	.short	(.L_7 - .L_6)
	.align		4
.L_6:
        /*0028*/ 	.word	index@(matrixMulCUDA_block32)
        /*002c*/ 	.word	0x00000000


	//----- nvinfo : EIATTR_MIN_STACK_SIZE
	.align		4
.L_7:
        /*0030*/ 	.byte	0x04, 0x12
        /*0032*/ 	.short	(.L_9 - .L_8)
	.align		4
.L_8:
        /*0034*/ 	.word	index@(matrixMulCUDA_block32)
        /*0038*/ 	.word	0x00000000


	//----- nvinfo : EIATTR_MIN_STACK_SIZE
	.align		4
.L_9:
        /*003c*/ 	.byte	0x04, 0x12
        /*003e*/ 	.short	(.L_11 - .L_10)
	.align		4
.L_10:
        /*0040*/ 	.word	index@(matrixMulCUDA_block16)
        /*0044*/ 	.word	0x00000000
.L_11:


//--------------------- .nv.compat                --------------------------
	.section	.nv.compat,"",@"SHT_CUDA_COMPAT_INFO"
	.align	4
        /*0000*/ 	.byte	0x02, 0x09, 0x00, 0x00, 0x02, 0x02, 0x01, 0x00, 0x02, 0x05, 0x05, 0x00, 0x03, 0x07, 0x01, 0x01
        /*0010*/ 	.byte	0x02, 0x03, 0x00, 0x00, 0x02, 0x06, 0x01, 0x00, 0x04, 0x0b, 0x08, 0x00, 0x09, 0x00, 0x00, 0x00
        /*0020*/ 	.byte	0x00, 0x00, 0x00, 0x00


//--------------------- .nv.info.matrixMulCUDA_block32 --------------------------
	.section	.nv.info.matrixMulCUDA_block32,"",@"SHT_CUDA_INFO"
	.sectionflags	@""
	.align	4


	//----- nvinfo : EIATTR_CUDA_API_VERSION
	.align		4
        /*0000*/ 	.byte	0x04, 0x37
        /*0002*/ 	.short	(.L_13 - .L_12)
.L_12:
        /*0004*/ 	.word	0x00000082


	//----- nvinfo : EIATTR_KPARAM_INFO
	.align		4
.L_13:
        /*0008*/ 	.byte	0x04, 0x17
        /*000a*/ 	.short	(.L_15 - .L_14)
.L_14:
        /*000c*/ 	.word	0x00000000
        /*0010*/ 	.short	0x0004
        /*0012*/ 	.short	0x001c
        /*0014*/ 	.byte	0x00, 0xf0, 0x11, 0x00


	//----- nvinfo : EIATTR_KPARAM_INFO
	.align		4
.L_15:
        /*0018*/ 	.byte	0x04, 0x17
        /*001a*/ 	.short	(.L_17 - .L_16)
.L_16:
        /*001c*/ 	.word	0x00000000
        /*0020*/ 	.short	0x0003
        /*0022*/ 	.short	0x0018
        /*0024*/ 	.byte	0x00, 0xf0, 0x11, 0x00


	//----- nvinfo : EIATTR_KPARAM_INFO
	.align		4
.L_17:
        /*0028*/ 	.byte	0x04, 0x17
        /*002a*/ 	.short	(.L_19 - .L_18)
.L_18:
        /*002c*/ 	.word	0x00000000
        /*0030*/ 	.short	0x0002
        /*0032*/ 	.short	0x0010
        /*0034*/ 	.byte	0x00, 0xf5, 0x21, 0x00


	//----- nvinfo : EIATTR_KPARAM_INFO
	.align		4
.L_19:
        /*0038*/ 	.byte	0x04, 0x17
        /*003a*/ 	.short	(.L_21 - .L_20)
.L_20:
        /*003c*/ 	.word	0x00000000
        /*0040*/ 	.short	0x0001
        /*0042*/ 	.short	0x0008
        /*0044*/ 	.byte	0x00, 0xf5, 0x21, 0x00


	//----- nvinfo : EIATTR_KPARAM_INFO
	.align		4
.L_21:
        /*0048*/ 	.byte	0x04, 0x17
        /*004a*/ 	.short	(.L_23 - .L_22)
.L_22:
        /*004c*/ 	.word	0x00000000
        /*0050*/ 	.short	0x0000
        /*0052*/ 	.short	0x0000
        /*0054*/ 	.byte	0x00, 0xf5, 0x21, 0x00


	//----- nvinfo : EIATTR_SPARSE_MMA_MASK
	.align		4
.L_23:
        /*0058*/ 	.byte	0x03, 0x50
        /*005a*/ 	.short	0x0000


	//----- nvinfo : EIATTR_MAXREG_COUNT
	.align		4
        /*005c*/ 	.byte	0x03, 0x1b
        /*005e*/ 	.short	0x00ff


	//----- nvinfo : EIATTR_NUM_BARRIERS
	.align		4
        /*0060*/ 	.byte	0x02, 0x4c
        /*0062*/ 	.byte	0x01
	.zero		1


	//----- nvinfo : EIATTR_MERCURY_ISA_VERSION
	.align		4
        /*0064*/ 	.byte	0x03, 0x5f
        /*0066*/ 	.short	0x0101


	//----- nvinfo : EIATTR_COOP_GROUP_MASK_REGIDS
	.align		4
        /*0068*/ 	.byte	0x04, 0x29
        /*006a*/ 	.short	(.L_25 - .L_24)


	//   ....[0]....
.L_24:
        /*006c*/ 	.word	0xffffffff


	//   ....[1]....
        /*0070*/ 	.word	0xffffffff


	//----- nvinfo : EIATTR_COOP_GROUP_INSTR_OFFSETS
	.align		4
.L_25:
        /*0074*/ 	.byte	0x04, 0x28
        /*0076*/ 	.short	(.L_27 - .L_26)


	//   ....[0]....
.L_26:
        /*0078*/ 	.word	0x00000280


	//   ....[1]....
        /*007c*/ 	.word	0x00000710


	//----- nvinfo : EIATTR_VRC_CTA_INIT_COUNT
	.align		4
.L_27:
        /*0080*/ 	.byte	0x02, 0x4a
	.zero		1
	.zero		1


	//----- nvinfo : EIATTR_EXIT_INSTR_OFFSETS
	.align		4
        /*0084*/ 	.byte	0x04, 0x1c
        /*0086*/ 	.short	(.L_29 - .L_28)


	//   ....[0]....
.L_28:
        /*0088*/ 	.word	0x00000790


	//----- nvinfo : EIATTR_CBANK_PARAM_SIZE
	.align		4
.L_29:
        /*008c*/ 	.byte	0x03, 0x19
        /*008e*/ 	.short	0x0020


	//----- nvinfo : EIATTR_PARAM_CBANK
	.align		4
        /*0090*/ 	.byte	0x04, 0x0a
        /*0092*/ 	.short	(.L_31 - .L_30)
	.align		4
.L_30:
        /*0094*/ 	.word	index@(.nv.constant0.matrixMulCUDA_block32)
        /*0098*/ 	.short	0x0380
        /*009a*/ 	.short	0x0020


	//----- nvinfo : EIATTR_SW_WAR
	.align		4
.L_31:
        /*009c*/ 	.byte	0x04, 0x36
        /*009e*/ 	.short	(.L_33 - .L_32)
.L_32:
        /*00a0*/ 	.word	0x00000008
.L_33:


//--------------------- .nv.info.matrixMulCUDA_block16 --------------------------
	.section	.nv.info.matrixMulCUDA_block16,"",@"SHT_CUDA_INFO"
	.sectionflags	@""
	.align	4


	//----- nvinfo : EIATTR_CUDA_API_VERSION
	.align		4
        /*0000*/ 	.byte	0x04, 0x37
        /*0002*/ 	.short	(.L_35 - .L_34)
.L_34:
        /*0004*/ 	.word	0x00000082


	//----- nvinfo : EIATTR_KPARAM_INFO
	.align		4
.L_35:
        /*0008*/ 	.byte	0x04, 0x17
        /*000a*/ 	.short	(.L_37 - .L_36)
.L_36:
        /*000c*/ 	.word	0x00000000
        /*0010*/ 	.short	0x0004
        /*0012*/ 	.short	0x001c
        /*0014*/ 	.byte	0x00, 0xf0, 0x11, 0x00


	//----- nvinfo : EIATTR_KPARAM_INFO
	.align		4
.L_37:
        /*0018*/ 	.byte	0x04, 0x17
        /*001a*/ 	.short	(.L_39 - .L_38)
.L_38:
        /*001c*/ 	.word	0x00000000
        /*0020*/ 	.short	0x0003
        /*0022*/ 	.short	0x0018
        /*0024*/ 	.byte	0x00, 0xf0, 0x11, 0x00


	//----- nvinfo : EIATTR_KPARAM_INFO
	.align		4
.L_39:
        /*0028*/ 	.byte	0x04, 0x17
        /*002a*/ 	.short	(.L_41 - .L_40)
.L_40:
        /*002c*/ 	.word	0x00000000
        /*0030*/ 	.short	0x0002
        /*0032*/ 	.short	0x0010
        /*0034*/ 	.byte	0x00, 0xf5, 0x21, 0x00


	//----- nvinfo : EIATTR_KPARAM_INFO
	.align		4
.L_41:
        /*0038*/ 	.byte	0x04, 0x17
        /*003a*/ 	.short	(.L_43 - .L_42)
.L_42:
        /*003c*/ 	.word	0x00000000
        /*0040*/ 	.short	0x0001
        /*0042*/ 	.short	0x0008
        /*0044*/ 	.byte	0x00, 0xf5, 0x21, 0x00


	//----- nvinfo : EIATTR_KPARAM_INFO
	.align		4
.L_43:
        /*0048*/ 	.byte	0x04, 0x17
        /*004a*/ 	.short	(.L_45 - .L_44)
.L_44:
        /*004c*/ 	.word	0x00000000
        /*0050*/ 	.short	0x0000
        /*0052*/ 	.short	0x0000
        /*0054*/ 	.byte	0x00, 0xf5, 0x21, 0x00


	//----- nvinfo : EIATTR_SPARSE_MMA_MASK
	.align		4
.L_45:
        /*0058*/ 	.byte	0x03, 0x50
        /*005a*/ 	.short	0x0000


	//----- nvinfo : EIATTR_MAXREG_COUNT
	.align		4
        /*005c*/ 	.byte	0x03, 0x1b
        /*005e*/ 	.short	0x00ff


	//----- nvinfo : EIATTR_NUM_BARRIERS
	.align		4
        /*0060*/ 	.byte	0x02, 0x4c
        /*0062*/ 	.byte	0x01
	.zero		1


	//----- nvinfo : EIATTR_MERCURY_ISA_VERSION
	.align		4
        /*0064*/ 	.byte	0x03, 0x5f
        /*0066*/ 	.short	0x0101


	//----- nvinfo : EIATTR_COOP_GROUP_MASK_REGIDS
	.align		4
        /*0068*/ 	.byte	0x04, 0x29
        /*006a*/ 	.short	(.L_47 - .L_46)


	//   ....[0]....
.L_46:
        /*006c*/ 	.word	0xffffffff


	//   ....[1]....
        /*0070*/ 	.word	0xffffffff


	//   ....[2]....
        /*0074*/ 	.word	0xffffffff


	//   ....[3]....
        /*0078*/ 	.word	0xffffffff


	//   ....[4]....
        /*007c*/ 	.word	0xffffffff


	//   ....[5]....
        /*0080*/ 	.word	0xffffffff


	//----- nvinfo : EIATTR_COOP_GROUP_INSTR_OFFSETS
	.align		4
.L_47:
        /*0084*/ 	.byte	0x04, 0x28
        /*0086*/ 	.short	(.L_49 - .L_48)


	//   ....[0]....
.L_48:
        /*0088*/ 	.word	0x000002d0


	//   ....[1]....
        /*008c*/ 	.word	0x00000540


	//   ....[2]....
        /*0090*/ 	.word	0x00000640


	//   ....[3]....
        /*0094*/ 	.word	0x00000860


	//   ....[4]....
        /*0098*/ 	.word	0x00000940


	//   ....[5]....
        /*009c*/ 	.word	0x00000b90


	//----- nvinfo : EIATTR_VRC_CTA_INIT_COUNT
	.align		4
.L_49:
        /*00a0*/ 	.byte	0x02, 0x4a
	.zero		1
	.zero		1


	//----- nvinfo : EIATTR_EXIT_INSTR_OFFSETS
	.align		4
        /*00a4*/ 	.byte	0x04, 0x1c
        /*00a6*/ 	.short	(.L_51 - .L_50)


	//   ....[0]....
.L_50:
        /*00a8*/ 	.word	0x00000c10


	//----- nvinfo : EIATTR_CBANK_PARAM_SIZE
	.align		4
.L_51:
        /*00ac*/ 	.byte	0x03, 0x19
        /*00ae*/ 	.short	0x0020


	//----- nvinfo : EIATTR_PARAM_CBANK
	.align		4
        /*00b0*/ 	.byte	0x04, 0x0a
        /*00b2*/ 	.short	(.L_53 - .L_52)
	.align		4
.L_52:
        /*00b4*/ 	.word	index@(.nv.constant0.matrixMulCUDA_block16)
        /*00b8*/ 	.short	0x0380
        /*00ba*/ 	.short	0x0020


	//----- nvinfo : EIATTR_SW_WAR
	.align		4
.L_53:
        /*00bc*/ 	.byte	0x04, 0x36
        /*00be*/ 	.short	(.L_55 - .L_54)
.L_54:
        /*00c0*/ 	.word	0x00000008
.L_55:


//--------------------- .nv.callgraph             --------------------------
	.section	.nv.callgraph,"",@"SHT_CUDA_CALLGRAPH"
	.align	4
	.sectionentsize	8
	.align		4
        /*0000*/ 	.word	0x00000000
	.align		4
        /*0004*/ 	.word	0xffffffff
	.align		4
        /*0008*/ 	.word	0x00000000
	.align		4
        /*000c*/ 	.word	0xfffffffe
	.align		4
        /*0010*/ 	.word	0x00000000
	.align		4
        /*0014*/ 	.word	0xfffffffd
	.align		4
        /*0018*/ 	.word	0x00000000
	.align		4
        /*001c*/ 	.word	0xfffffffc


//--------------------- .text.matrixMulCUDA_block32 --------------------------
	.section	.text.matrixMulCUDA_block32,"ax",@progbits
	.align	128
        .global         matrixMulCUDA_block32
        .type           matrixMulCUDA_block32,@function
        .size           matrixMulCUDA_block32,(.L_x_7 - matrixMulCUDA_block32)
        .other          matrixMulCUDA_block32,@"STO_CUDA_ENTRY STV_DEFAULT"
matrixMulCUDA_block32:
.text.matrixMulCUDA_block32:
[----:B------:R-:W-:Y:S01]  /*0000*/  LDC R1, c[0x0][0x37c] ;  /* 0x0000df00ff017b82 */ /* 0x000fe20000000800 */
[----:B------:R-:W0:Y:S01]  /*0010*/  LDCU.64 UR10, c[0x0][0x398] ;  /* 0x00007300ff0a77ac */ /* 0x000e220008000a00 */
[----:B------:R-:W1:Y:S01]  /*0020*/  S2R R5, SR_CTAID.X ;  /* 0x0000000000057919 */ /* 0x000e620000002500 */
[----:B------:R-:W-:Y:S01]  /*0030*/  HFMA2 R27, -RZ, RZ, 0, 0 ;  /* 0x00000000ff1b7431 */ /* 0x000fe200000001ff */
[----:B------:R-:W2:Y:S01]  /*0040*/  LDCU.64 UR8, c[0x0][0x358] ;  /* 0x00006b00ff0877ac */ /* 0x000ea20008000a00 */
[----:B------:R-:W3:Y:S01]  /*0050*/  S2R R0, SR_TID.X ;  /* 0x0000000000007919 */ /* 0x000ee20000002100 */
[----:B------:R-:W4:Y:S01]  /*0060*/  S2R R3, SR_TID.Y ;  /* 0x0000000000037919 */ /* 0x000f220000002200 */
[----:B------:R-:W1:Y:S01]  /*0070*/  S2R R2, SR_CTAID.Y ;  /* 0x0000000000027919 */ /* 0x000e620000002600 */
[----:B0-----:R-:W-:Y:S02]  /*0080*/  UISETP.GE.AND UP0, UPT, UR10, 0x1, UPT ;  /* 0x000000010a00788c */ /* 0x001fe4000bf06270 */
[----:B------:R-:W-:-:S07]  /*0090*/  USHF.L.U32 UR7, UR11, 0x5, URZ ;  /* 0x000000050b077899 */ /* 0x000fce00080006ff */
[----:B--2---:R-:W-:Y:S05]  /*00a0*/  BRA.U !UP0, `(.L_x_0) ;  /* 0x0000000508a07547 */ /* 0x004fea000b800000 */
[----:B------:R-:W0:Y:S01]  /*00b0*/  S2UR UR6, SR_CgaCtaId ;  /* 0x00000000000679c3 */ /* 0x000e220000008800 */
[----:B------:R-:W-:Y:S01]  /*00c0*/  UMOV UR4, 0x400 ;  /* 0x0000040000047882 */ /* 0x000fe20000000000 */
[C---:B-1----:R-:W-:Y:S01]  /*00d0*/  IMAD R21, R2.reuse, UR10, RZ ;  /* 0x0000000a02157c24 */ /* 0x042fe2000f8e02ff */
[----:B------:R-:W-:Y:S01]  /*00e0*/  UIADD3 UR5, UPT, UPT, UR4, 0x1000, URZ ;  /* 0x0000100004057890 */ /* 0x000fe2000fffe0ff */
[--C-:B---34-:R-:W-:Y:S01]  /*00f0*/  IMAD R4, R3, UR11, R0.reuse ;  /* 0x0000000b03047c24 */ /* 0x118fe2000f8e0200 */
[----:B------:R-:W-:Y:S02]  /*0100*/  LEA R9, R2, R3, 0x5 ;  /* 0x0000000302097211 */ /* 0x000fe400078e28ff */
[----:B------:R-:W-:Y:S01]  /*0110*/  SHF.L.U32 R21, R21, 0x5, RZ ;  /* 0x0000000515157819 */ /* 0x000fe200000006ff */
[----:B------:R-:W1:Y:S01]  /*0120*/  LDC.64 R24, c[0x0][0x390] ;  /* 0x0000e400ff187b82 */ /* 0x000e620000000a00 */
[----:B------:R-:W-:Y:S01]  /*0130*/  LEA R7, R5, R4, 0x5 ;  /* 0x0000000405077211 */ /* 0x000fe200078e28ff */
[----:B------:R-:W-:Y:S01]  /*0140*/  IMAD R6, R9, UR10, R0 ;  /* 0x0000000a09067c24 */ /* 0x000fe2000f8e0200 */
[----:B------:R-:W-:-:S02]  /*0150*/  MOV R27, RZ ;  /* 0x000000ff001b7202 */ /* 0x000fc40000000f00 */
[----:B------:R-:W-:-:S03]  /*0160*/  IADD3 R4, PT, PT, R21, UR10, RZ ;  /* 0x0000000a15047c10 */ /* 0x000fc6000fffe0ff */
[----:B------:R-:W2:Y:S01]  /*0170*/  LDC.64 R22, c[0x0][0x388] ;  /* 0x0000e200ff167b82 */ /* 0x000ea20000000a00 */
[----:B0-----:R-:W-:Y:S02]  /*0180*/  ULEA UR4, UR6, UR4, 0x18 ;  /* 0x0000000406047291 */ /* 0x001fe4000f8ec0ff */
[----:B------:R-:W-:-:S04]  /*0190*/  ULEA UR5, UR6, UR5, 0x18 ;  /* 0x0000000506057291 */ /* 0x000fc8000f8ec0ff */
[C---:B------:R-:W-:Y:S02]  /*01a0*/  LEA R19, R3.reuse, UR4, 0x7 ;  /* 0x0000000403137c11 */ /* 0x040fe4000f8e38ff */
[C---:B------:R-:W-:Y:S02]  /*01b0*/  LEA R18, R0.reuse, UR5, 0x2 ;  /* 0x0000000500127c11 */ /* 0x040fe4000f8e10ff */
[----:B------:R-:W-:Y:S02]  /*01c0*/  LEA R17, R0, R19, 0x2 ;  /* 0x0000001300117211 */ /* 0x000fe400078e10ff */
[----:B------:R-:W-:-:S07]  /*01d0*/  LEA R16, R3, R18, 0x7 ;  /* 0x0000001203107211 */ /* 0x000fce00078e38ff */
.L_x_1:
[----:B--2---:R-:W-:-:S04]  /*01e0*/  IMAD.WIDE R8, R6, 0x4, R22 ;  /* 0x0000000406087825 */ /* 0x004fc800078e0216 */
[----:B-1----:R-:W-:Y:S02]  /*01f0*/  IMAD.WIDE R10, R7, 0x4, R24 ;  /* 0x00000004070a7825 */ /* 0x002fe400078e0218 */
[----:B------:R-:W2:Y:S04]  /*0200*/  LDG.E R8, desc[UR8][R8.64] ;  /* 0x0000000808087981 */ /* 0x000ea8000c1e1900 */
[----:B------:R-:W3:Y:S01]  /*0210*/  LDG.E R11, desc[UR8][R10.64] ;  /* 0x000000080a0b7981 */ /* 0x000ee2000c1e1900 */
[----:B------:R-:W-:Y:S02]  /*0220*/  IADD3 R21, PT, PT, R21, 0x20, RZ ;  /* 0x0000002015157810 */ /* 0x000fe40007ffe0ff */
[----:B------:R-:W-:Y:S02]  /*0230*/  IADD3 R7, PT, PT, R7, UR7, RZ ;  /* 0x0000000707077c10 */ /* 0x000fe4000fffe0ff */
[----:B------:R-:W-:-:S02]  /*0240*/  ISETP.GE.AND P0, PT, R21, R4, PT ;  /* 0x000000041500720c */ /* 0x000fc40003f06270 */
[----:B------:R-:W-:Y:S01]  /*0250*/  IADD3 R6, PT, PT, R6, 0x20, RZ ;  /* 0x0000002006067810 */ /* 0x000fe20007ffe0ff */
[----:B--2---:R-:W-:Y:S04]  /*0260*/  STS [R17], R8 ;  /* 0x0000000811007388 */ /* 0x004fe80000000800 */
[----:B---3--:R-:W-:Y:S01]  /*0270*/  STS [R16], R11 ;  /* 0x0000000b10007388 */ /* 0x008fe20000000800 */
[----:B------:R-:W-:Y:S06]  /*0280*/  BAR.SYNC.DEFER_BLOCKING 0x0 ;  /* 0x0000000000007b1d */ /* 0x000fec0000010000 */
[----:B------:R-:W-:Y:S04]  /*0290*/  LDS R20, [R18] ;  /* 0x0000000012147984 */ /* 0x000fe80000000800 */
[----:B------:R-:W0:Y:S04]  /*02a0*/  LDS.128 R12, [R19] ;  /* 0x00000000130c7984 */ /* 0x000e280000000c00 */
[----:B------:R-:W1:Y:S04]  /*02b0*/  LDS R29, [R18+0x80] ;  /* 0x00008000121d7984 */ /* 0x000e680000000800 */
[----:B------:R-:W2:Y:S04]  /*02c0*/  LDS R26, [R18+0x100] ;  /* 0x00010000121a7984 */ /* 0x000ea80000000800 */
[----:B------:R-:W-:Y:S01]  /*02d0*/  LDS.128 R8, [R19+0x10] ;  /* 0x0000100013087984 */ /* 0x000fe20000000c00 */
[----:B0-----:R-:W-:-:S03]  /*02e0*/  FFMA R12, R12, R20, R27 ;  /* 0x000000140c0c7223 */ /* 0x001fc6000000001b */
[----:B------:R-:W-:Y:S01]  /*02f0*/  LDS R27, [R18+0x300] ;  /* 0x00030000121b7984 */ /* 0x000fe20000000800 */
[----:B-1----:R-:W-:-:S03]  /*0300*/  FFMA R29, R29, R13, R12 ;  /* 0x0000000d1d1d7223 */ /* 0x002fc6000000000c */
[----:B------:R-:W0:Y:S01]  /*0310*/  LDS R12, [R18+0x180] ;  /* 0x00018000120c7984 */ /* 0x000e220000000800 */
[----:B--2---:R-:W-:-:S03]  /*0320*/  FFMA R14, R26, R14, R29 ;  /* 0x0000000e1a0e7223 */ /* 0x004fc6000000001d */
[----:B------:R-:W1:Y:S04]  /*0330*/  LDS R13, [R18+0x200] ;  /* 0x00020000120d7984 */ /* 0x000e680000000800 */
[----:B------:R-:W2:Y:S01]  /*0340*/  LDS R29, [R18+0x280] ;  /* 0x00028000121d7984 */ /* 0x000ea20000000800 */
[----:B0-----:R-:W-:-:S04]  /*0350*/  FFMA R15, R12, R15, R14 ;  /* 0x0000000f0c0f7223 */ /* 0x001fc8000000000e */
[----:B-1----:R-:W-:Y:S02]  /*0360*/  FFMA R8, R8, R13, R15 ;  /* 0x0000000d08087223 */ /* 0x002fe4000000000f */
[----:B------:R-:W-:Y:S02]  /*0370*/  LDS.128 R12, [R19+0x20] ;  /* 0x00002000130c7984 */ /* 0x000fe40000000c00 */
[----:B--2---:R-:W-:Y:S02]  /*0380*/  FFMA R8, R29, R9, R8 ;  /* 0x000000091d087223 */ /* 0x004fe40000000008 */
[----:B------:R-:W0:Y:S02]  /*0390*/  LDS R29, [R18+0x380] ;  /* 0x00038000121d7984 */ /* 0x000e240000000800 */
[----:B------:R-:W-:Y:S02]  /*03a0*/  FFMA R8, R27, R10, R8 ;  /* 0x0000000a1b087223 */ /* 0x000fe40000000008 */
[----:B------:R-:W1:Y:S04]  /*03b0*/  LDS R9, [R18+0x400] ;  /* 0x0004000012097984 */ /* 0x000e680000000800 */
[----:B------:R-:W2:Y:S04]  /*03c0*/  LDS R10, [R18+0x480] ;  /* 0x00048000120a7984 */ /* 0x000ea80000000800 */
[----:B------:R-:W3:Y:S01]  /*03d0*/  LDS R27, [R18+0x500] ;  /* 0x00050000121b7984 */ /* 0x000ee20000000800 */
[----:B0-----:R-:W-:-:S04]  /*03e0*/  FFMA R11, R29, R11, R8 ;  /* 0x0000000b1d0b7223 */ /* 0x001fc80000000008 */
[----:B-1----:R-:W-:Y:S02]  /*03f0*/  FFMA R8, R12, R9, R11 ;  /* 0x000000090c087223 */ /* 0x002fe4000000000b */
[----:B------:R-:W0:Y:S02]  /*0400*/  LDS R12, [R18+0x580] ;  /* 0x00058000120c7984 */ /* 0x000e240000000800 */
[----:B--2---:R-:W-:Y:S02]  /*0410*/  FFMA R20, R10, R13, R8 ;  /* 0x0000000d0a147223 */ /* 0x004fe40000000008 */
[----:B------:R-:W-:Y:S02]  /*0420*/  LDS R13, [R18+0x600] ;  /* 0x00060000120d7984 */ /* 0x000fe40000000800 */
[----:B---3--:R-:W-:Y:S02]  /*0430*/  FFMA R29, R27, R14, R20 ;  /* 0x0000000e1b1d7223 */ /* 0x008fe40000000014 */
[----:B------:R-:W1:Y:S04]  /*0440*/  LDS.128 R8, [R19+0x30] ;  /* 0x0000300013087984 */ /* 0x000e680000000c00 */
[----:B------:R-:W2:Y:S04]  /*0450*/  LDS R14, [R18+0x680] ;  /* 0x00068000120e7984 */ /* 0x000ea80000000800 */
[----:B------:R-:W3:Y:S04]  /*0460*/  LDS R27, [R18+0x700] ;  /* 0x00070000121b7984 */ /* 0x000ee80000000800 */
[----:B------:R-:W-:Y:S01]  /*0470*/  LDS R20, [R18+0x980] ;  /* 0x0009800012147984 */ /* 0x000fe20000000800 */
        /* <DEDUP_REMOVED lines=8> */
[----:B------:R-:W3:Y:S01]  /*0500*/  LDS R27, [R18+0x900] ;  /* 0x00090000121b7984 */ /* 0x000ee20000000800 */
[----:B0-----:R-:W-:-:S04]  /*0510*/  FFMA R11, R8, R11, R29 ;  /* 0x0000000b080b7223 */ /* 0x001fc8000000001d */
[----:B-1----:R-:W-:-:S04]  /*0520*/  FFMA R12, R12, R9, R11 ;  /* 0x000000090c0c7223 */ /* 0x002fc8000000000b */
[----:B--2---:R-:W-:Y:S02]  /*0530*/  FFMA R10, R10, R13, R12 ;  /* 0x0000000d0a0a7223 */ /* 0x004fe4000000000c */
[----:B------:R-:W-:Y:S02]  /*0540*/  LDS R13, [R18+0xa00] ;  /* 0x000a0000120d7984 */ /* 0x000fe40000000800 */
[----:B---3--:R-:W-:Y:S02]  /*0550*/  FFMA R29, R27, R14, R10 ;  /* 0x0000000e1b1d7223 */ /* 0x008fe4000000000a */
[----:B------:R-:W0:Y:S02]  /*0560*/  LDS.128 R8, [R19+0x50] ;  /* 0x0000500013087984 */ /* 0x000e240000000c00 */
[----:B------:R-:W-:Y:S02]  /*0570*/  FFMA R15, R20, R15, R29 ;  /* 0x0000000f140f7223 */ /* 0x000fe4000000001d */
[----:B------:R-:W1:Y:S04]  /*0580*/  LDS R12, [R18+0xa80] ;  /* 0x000a8000120c7984 */ /* 0x000e680000000800 */
[----:B------:R-:W2:Y:S04]  /*0590*/  LDS R27, [R18+0xb00] ;  /* 0x000b0000121b7984 */ /* 0x000ea80000000800 */
[----:B------:R-:W3:Y:S01]  /*05a0*/  LDS R20, [R18+0xb80] ;  /* 0x000b800012147984 */ /* 0x000ee20000000800 */
[----:B0-----:R-:W-:-:S04]  /*05b0*/  FFMA R8, R8, R13, R15 ;  /* 0x0000000d08087223 */ /* 0x001fc8000000000f */
[----:B-1----:R-:W-:Y:S02]  /*05c0*/  FFMA R8, R12, R9, R8 ;  /* 0x000000090c087223 */ /* 0x002fe40000000008 */
[----:B------:R-:W-:Y:S02]  /*05d0*/  LDS R9, [R18+0xc00] ;  /* 0x000c000012097984 */ /* 0x000fe40000000800 */
[----:B--2---:R-:W-:Y:S02]  /*05e0*/  FFMA R29, R27, R10, R8 ;  /* 0x0000000a1b1d7223 */ /* 0x004fe40000000008 */
[----:B------:R-:W0:Y:S02]  /*05f0*/  LDS.128 R12, [R19+0x60] ;  /* 0x00006000130c7984 */ /* 0x000e240000000c00 */
[----:B---3--:R-:W-:Y:S02]  /*0600*/  FFMA R11, R20, R11, R29 ;  /* 0x0000000b140b7223 */ /* 0x008fe4000000001d */
[----:B------:R-:W1:Y:S04]  /*0610*/  LDS R8, [R18+0xc80] ;  /* 0x000c800012087984 */ /* 0x000e680000000800 */
[----:B------:R-:W2:Y:S04]  /*0620*/  LDS R27, [R18+0xd00] ;  /* 0x000d0000121b7984 */ /* 0x000ea80000000800 */
[----:B------:R-:W3:Y:S04]  /*0630*/  LDS R20, [R18+0xd80] ;  /* 0x000d800012147984 */ /* 0x000ee80000000800 */
[----:B------:R-:W-:Y:S01]  /*0640*/  LDS R29, [R18+0xe80] ;  /* 0x000e8000121d7984 */ /* 0x000fe20000000800 */
[----:B0-----:R-:W-:-:S04]  /*0650*/  FFMA R12, R12, R9, R11 ;  /* 0x000000090c0c7223 */ /* 0x001fc8000000000b */
[----:B-1----:R-:W-:Y:S02]  /*0660*/  FFMA R8, R8, R13, R12 ;  /* 0x0000000d08087223 */ /* 0x002fe4000000000c */
[----:B------:R-:W-:Y:S02]  /*0670*/  LDS R13, [R18+0xe00] ;  /* 0x000e0000120d7984 */ /* 0x000fe40000000800 */
[----:B--2---:R-:W-:Y:S02]  /*0680*/  FFMA R27, R27, R14, R8 ;  /* 0x0000000e1b1b7223 */ /* 0x004fe40000000008 */
[----:B------:R-:W0:Y:S02]  /*0690*/  LDS.128 R8, [R19+0x70] ;  /* 0x0000700013087984 */ /* 0x000e240000000c00 */
[----:B---3--:R-:W-:Y:S02]  /*06a0*/  FFMA R15, R20, R15, R27 ;  /* 0x0000000f140f7223 */ /* 0x008fe4000000001b */
[----:B------:R-:W1:Y:S04]  /*06b0*/  LDS R12, [R18+0xf00] ;  /* 0x000f0000120c7984 */ /* 0x000e680000000800 */
[----:B------:R-:W2:Y:S01]  /*06c0*/  LDS R27, [R18+0xf80] ;  /* 0x000f8000121b7984 */ /* 0x000ea20000000800 */
[----:B0-----:R-:W-:-:S04]  /*06d0*/  FFMA R8, R8, R13, R15 ;  /* 0x0000000d08087223 */ /* 0x001fc8000000000f */
[----:B------:R-:W-:-:S04]  /*06e0*/  FFMA R9, R29, R9, R8 ;  /* 0x000000091d097223 */ /* 0x000fc80000000008 */
[----:B-1----:R-:W-:-:S04]  /*06f0*/  FFMA R10, R12, R10, R9 ;  /* 0x0000000a0c0a7223 */ /* 0x002fc80000000009 */
[----:B--2---:R-:W-:Y:S01]  /*0700*/  FFMA R27, R27, R11, R10 ;  /* 0x0000000b1b1b7223 */ /* 0x004fe2000000000a */
[----:B------:R-:W-:Y:S06]  /*0710*/  BAR.SYNC.DEFER_BLOCKING 0x0 ;  /* 0x0000000000007b1d */ /* 0x000fec0000010000 */
[----:B------:R-:W-:Y:S05]  /*0720*/  @!P0 BRA `(.L_x_1) ;  /* 0xfffffff800ac8947 */ /* 0x000fea000383ffff */
.L_x_0:
[----:B------:R-:W0:Y:S01]  /*0730*/  LDC.64 R6, c[0x0][0x380] ;  /* 0x0000e000ff067b82 */ /* 0x000e220000000a00 */
[----:B-1-3--:R-:W-:-:S05]  /*0740*/  LEA R0, R5, R0, 0x5 ;  /* 0x0000000005007211 */ /* 0x00afca00078e28ff */
[----:B----4-:R-:W-:-:S04]  /*0750*/  IMAD R3, R3, UR11, R0 ;  /* 0x0000000b03037c24 */ /* 0x010fc8000f8e0200 */
[----:B------:R-:W-:-:S04]  /*0760*/  IMAD R3, R2, UR7, R3 ;  /* 0x0000000702037c24 */ /* 0x000fc8000f8e0203 */
[----:B0-----:R-:W-:-:S05]  /*0770*/  IMAD.WIDE R2, R3, 0x4, R6 ;  /* 0x0000000403027825 */ /* 0x001fca00078e0206 */
[----:B------:R-:W-:Y:S01]  /*0780*/  STG.E desc[UR8][R2.64], R27 ;  /* 0x0000001b02007986 */ /* 0x000fe2000c101908 */
[----:B------:R-:W-:Y:S05]  /*0790*/  EXIT ;  /* 0x000000000000794d */ /* 0x000fea0003800000 */
.L_x_2:
[----:B------:R-:W-:-:S00]  /*07a0*/  BRA `(.L_x_2) ;  /* 0xfffffffc00fc7947 */ /* 0x000fc0000383ffff */
[----:B------:R-:W-:-:S00]  /*07b0*/  NOP ;  /* 0x0000000000007918 */ /* 0x000fc00000000000 */
        /* <DEDUP_REMOVED lines=12> */
.L_x_7:


//--------------------- .text.matrixMulCUDA_block16 --------------------------
	.section	.text.matrixMulCUDA_block16,"ax",@progbits
	.align	128
        .global         matrixMulCUDA_block16
        .type           matrixMulCUDA_block16,@function
        .size           matrixMulCUDA_block16,(.L_x_8 - matrixMulCUDA_block16)
        .other          matrixMulCUDA_block16,@"STO_CUDA_ENTRY STV_DEFAULT"
matrixMulCUDA_block16:
.text.matrixMulCUDA_block16:
[----:B------:R-:W-:Y:S08]  /*0000*/  LDC R1, c[0x0][0x37c] ;  /* 0x0000df00ff017b82 */ /* 0x000ff00000000800 */
[----:B------:R-:W0:Y:S01]  /*0010*/  LDC.64 R8, c[0x0][0x398] ;  /* 0x0000e600ff087b82 */ /* 0x000e220000000a00 */
[----:B------:R-:W1:Y:S01]  /*0020*/  S2R R0, SR_TID.X ;  /* 0x0000000000007919 */ /* 0x000e620000002100 */
[----:B------:R-:W2:Y:S01]  /*0030*/  LDCU.64 UR8, c[0x0][0x358] ;  /* 0x00006b00ff0877ac */ /* 0x000ea20008000a00 */
[----:B------:R-:W-:Y:S01]  /*0040*/  HFMA2 R7, -RZ, RZ, 0, 0 ;  /* 0x00000000ff077431 */ /* 0x000fe200000001ff */
[----:B------:R-:W3:Y:S04]  /*0050*/  S2R R3, SR_TID.Y ;  /* 0x0000000000037919 */ /* 0x000ee80000002200 */
[----:B------:R-:W4:Y:S08]  /*0060*/  S2UR UR4, SR_CTAID.X ;  /* 0x00000000000479c3 */ /* 0x000f300000002500 */
[----:B------:R-:W0:Y:S02]  /*0070*/  S2UR UR10, SR_CTAID.Y ;  /* 0x00000000000a79c3 */ /* 0x000e240000002600 */
[----:B0-----:R-:W-:-:S02]  /*0080*/  ISETP.GE.AND P0, PT, R8, 0x1, PT ;  /* 0x000000010800780c */ /* 0x001fc40003f06270 */
[----:B------:R-:W-:Y:S01]  /*0090*/  SHF.L.U32 R16, R9, 0x4, RZ ;  /* 0x0000000409107819 */ /* 0x000fe200000006ff */
[----:B----4-:R-:W-:-:S10]  /*00a0*/  USHF.L.U32 UR4, UR4, 0x4, URZ ;  /* 0x0000000404047899 */ /* 0x010fd400080006ff */
[----:B-123--:R-:W-:Y:S05]  /*00b0*/  @!P0 BRA `(.L_x_3) ;  /* 0x0000000800bc8947 */ /* 0x00efea0003800000 */
[----:B------:R-:W-:Y:S01]  /*00c0*/  IMAD R19, R8, UR10, RZ ;  /* 0x0000000a08137c24 */ /* 0x000fe2000f8e02ff */
[----:B------:R-:W0:Y:S01]  /*00d0*/  S2UR UR7, SR_CgaCtaId ;  /* 0x00000000000779c3 */ /* 0x000e220000008800 */
[----:B------:R-:W-:Y:S01]  /*00e0*/  UMOV UR5, 0x400 ;  /* 0x0000040000057882 */ /* 0x000fe20000000000 */
[----:B------:R-:W-:Y:S01]  /*00f0*/  MOV R7, RZ ;  /* 0x000000ff00077202 */ /* 0x000fe20000000f00 */
[----:B------:R-:W-:Y:S01]  /*0100*/  UIADD3 UR6, UPT, UPT, UR5, 0x400, URZ ;  /* 0x0000040005067890 */ /* 0x000fe2000fffe0ff */
[----:B------:R-:W-:-:S04]  /*0110*/  SHF.L.U32 R19, R19, 0x4, RZ ;  /* 0x0000000413137819 */ /* 0x000fc800000006ff */
[C---:B------:R-:W-:Y:S02]  /*0120*/  IADD3 R18, PT, PT, R19.reuse, R8, RZ ;  /* 0x0000000813127210 */ /* 0x040fe40007ffe0ff */
[----:B------:R-:W-:Y:S02]  /*0130*/  IADD3 R21, PT, PT, R19, 0x10, RZ ;  /* 0x0000001013157810 */ /* 0x000fe40007ffe0ff */
[----:B------:R-:W-:Y:S02]  /*0140*/  LOP3.LUT R5, RZ, R19, RZ, 0x33, !PT ;  /* 0x00000013ff057212 */ /* 0x000fe400078e33ff */
[----:B------:R-:W-:-:S04]  /*0150*/  VIMNMX R2, PT, PT, R18, R21, !PT ;  /* 0x0000001512027248 */ /* 0x000fc80007fe0100 */
[----:B------:R-:W-:Y:S02]  /*0160*/  IADD3 R2, PT, PT, R2, R5, RZ ;  /* 0x0000000502027210 */ /* 0x000fe40007ffe0ff */
[----:B------:R-:W-:Y:S02]  /*0170*/  MOV R5, UR4 ;  /* 0x0000000400057c02 */ /* 0x000fe40008000f00 */
[C---:B------:R-:W-:Y:S01]  /*0180*/  LOP3.LUT P0, RZ, R2.reuse, 0x10, RZ, 0xc0, !PT ;  /* 0x0000001002ff7812 */ /* 0x040fe2000780c0ff */
[----:B0-----:R-:W-:Y:S01]  /*0190*/  ULEA UR5, UR7, UR5, 0x18 ;  /* 0x0000000507057291 */ /* 0x001fe2000f8ec0ff */
[----:B------:R-:W-:Y:S01]  /*01a0*/  ISETP.GE.U32.AND P1, PT, R2, 0x10, PT ;  /* 0x000000100200780c */ /* 0x000fe20003f26070 */
[----:B------:R-:W-:-:S04]  /*01b0*/  ULEA UR6, UR7, UR6, 0x18 ;  /* 0x0000000607067291 */ /* 0x000fc8000f8ec0ff */
[C---:B------:R-:W-:Y:S02]  /*01c0*/  LEA R17, R3.reuse, UR5, 0x6 ;  /* 0x0000000503117c11 */ /* 0x040fe4000f8e30ff */
[C---:B------:R-:W-:Y:S02]  /*01d0*/  LEA R10, R0.reuse, UR6, 0x2 ;  /* 0x00000006000a7c11 */ /* 0x040fe4000f8e10ff */
[----:B------:R-:W-:Y:S02]  /*01e0*/  LEA R11, R0, R17, 0x2 ;  /* 0x00000011000b7211 */ /* 0x000fe400078e10ff */
[----:B------:R-:W-:Y:S01]  /*01f0*/  LEA R2, R3, R10, 0x6 ;  /* 0x0000000a03027211 */ /* 0x000fe200078e30ff */
[----:B------:R-:W-:Y:S06]  /*0200*/  @P0 BRA `(.L_x_4) ;  /* 0x0000000000d00947 */ /* 0x000fec0003800000 */
[----:B------:R-:W0:Y:S01]  /*0210*/  LDC.64 R6, c[0x0][0x388] ;  /* 0x0000e200ff067b82 */ /* 0x000e220000000a00 */
[C-C-:B------:R-:W-:Y:S02]  /*0220*/  IMAD R12, R3.reuse, R8, R0.reuse ;  /* 0x00000008030c7224 */ /* 0x140fe400078e0200 */
[----:B------:R-:W-:-:S03]  /*0230*/  IMAD R14, R3, R9, R0 ;  /* 0x00000009030e7224 */ /* 0x000fc600078e0200 */
[----:B------:R-:W-:Y:S02]  /*0240*/  IADD3 R13, PT, PT, R19, R12, RZ ;  /* 0x0000000c130d7210 */ /* 0x000fe40007ffe0ff */
[----:B------:R-:W1:Y:S01]  /*0250*/  LDC.64 R4, c[0x0][0x390] ;  /* 0x0000e400ff047b82 */ /* 0x000e620000000a00 */
[----:B------:R-:W-:Y:S02]  /*0260*/  IADD3 R23, PT, PT, R14, UR4, RZ ;  /* 0x000000040e177c10 */ /* 0x000fe4000fffe0ff */
[----:B0-----:R-:W-:-:S05]  /*0270*/  IMAD.WIDE R12, R13, 0x4, R6 ;  /* 0x000000040d0c7825 */ /* 0x001fca00078e0206 */
[----:B------:R-:W2:Y:S01]  /*0280*/  LDG.E R26, desc[UR8][R12.64] ;  /* 0x000000080c1a7981 */ /* 0x000ea2000c1e1900 */
[----:B-1----:R-:W-:-:S06]  /*0290*/  IMAD.WIDE R22, R23, 0x4, R4 ;  /* 0x0000000417167825 */ /* 0x002fcc00078e0204 */
[----:B------:R-:W3:Y:S04]  /*02a0*/  LDG.E R23, desc[UR8][R22.64] ;  /* 0x0000000816177981 */ /* 0x000ee8000c1e1900 */
[----:B--2---:R-:W-:Y:S04]  /*02b0*/  STS [R11], R26 ;  /* 0x0000001a0b007388 */ /* 0x004fe80000000800 */
[----:B---3--:R-:W-:Y:S01]  /*02c0*/  STS [R2], R23 ;  /* 0x0000001702007388 */ /* 0x008fe20000000800 */
[----:B------:R-:W-:Y:S06]  /*02d0*/  BAR.SYNC.DEFER_BLOCKING 0x0 ;  /* 0x0000000000007b1d */ /* 0x000fec0000010000 */
[----:B------:R-:W-:Y:S04]  /*02e0*/  LDS R19, [R10] ;  /* 0x000000000a137984 */ /* 0x000fe80000000800 */
[----:B------:R-:W0:Y:S04]  /*02f0*/  LDS.128 R4, [R17] ;  /* 0x0000000011047984 */ /* 0x000e280000000c00 */
[----:B------:R-:W1:Y:S04]  /*0300*/  LDS R27, [R10+0x40] ;  /* 0x000040000a1b7984 */ /* 0x000e680000000800 */
[----:B------:R-:W2:Y:S04]  /*0310*/  LDS R28, [R10+0x80] ;  /* 0x000080000a1c7984 */ /* 0x000ea80000000800 */
[----:B------:R-:W3:Y:S04]  /*0320*/  LDS R24, [R10+0xc0] ;  /* 0x0000c0000a187984 */ /* 0x000ee80000000800 */
[----:B------:R-:W-:Y:S04]  /*0330*/  LDS R25, [R10+0x100] ;  /* 0x000100000a197984 */ /* 0x000fe80000000800 */
[----:B------:R-:W4:Y:S04]  /*0340*/  LDS.128 R12, [R17+0x10] ;  /* 0x00001000110c7984 */ /* 0x000f280000000c00 */
[----:B------:R-:W5:Y:S04]  /*0350*/  LDS R20, [R10+0x140] ;  /* 0x000140000a147984 */ /* 0x000f680000000800 */
[----:B------:R-:W5:Y:S04]  /*0360*/  LDS R23, [R10+0x180] ;  /* 0x000180000a177984 */ /* 0x000f680000000800 */
[----:B------:R-:W5:Y:S01]  /*0370*/  LDS R22, [R10+0x1c0] ;  /* 0x0001c0000a167984 */ /* 0x000f620000000800 */
[----:B0-----:R-:W-:-:S03]  /*0380*/  FFMA R4, R4, R19, RZ ;  /* 0x0000001304047223 */ /* 0x001fc600000000ff */
[----:B------:R-:W-:Y:S01]  /*0390*/  LDS R19, [R10+0x200] ;  /* 0x000200000a137984 */ /* 0x000fe20000000800 */
[----:B-1----:R-:W-:-:S04]  /*03a0*/  FFMA R5, R27, R5, R4 ;  /* 0x000000051b057223 */ /* 0x002fc80000000004 */
[----:B--2---:R-:W-:-:S04]  /*03b0*/  FFMA R5, R28, R6, R5 ;  /* 0x000000061c057223 */ /* 0x004fc80000000005 */
[----:B---3--:R-:W-:Y:S02]  /*03c0*/  FFMA R27, R24, R7, R5 ;  /* 0x00000007181b7223 */ /* 0x008fe40000000005 */
[----:B------:R-:W0:Y:S04]  /*03d0*/  LDS.128 R4, [R17+0x20] ;  /* 0x0000200011047984 */ /* 0x000e280000000c00 */
[----:B------:R-:W1:Y:S01]  /*03e0*/  LDS R24, [R10+0x240] ;  /* 0x000240000a187984 */ /* 0x000e620000000800 */
[----:B----4-:R-:W-:-:S04]  /*03f0*/  FFMA R25, R12, R25, R27 ;  /* 0x000000190c197223 */ /* 0x010fc8000000001b */
[----:B-----5:R-:W-:Y:S02]  /*0400*/  FFMA R20, R20, R13, R25 ;  /* 0x0000000d14147223 */ /* 0x020fe40000000019 */
[----:B------:R-:W2:Y:S02]  /*0410*/  LDS R25, [R10+0x280] ;  /* 0x000280000a197984 */ /* 0x000ea40000000800 */
[----:B------:R-:W-:Y:S02]  /*0420*/  FFMA R23, R23, R14, R20 ;  /* 0x0000000e17177223 */ /* 0x000fe40000000014 */
[----:B------:R-:W3:Y:S02]  /*0430*/  LDS R20, [R10+0x2c0] ;  /* 0x0002c0000a147984 */ /* 0x000ee40000000800 */
[----:B------:R-:W-:Y:S02]  /*0440*/  FFMA R27, R22, R15, R23 ;  /* 0x0000000f161b7223 */ /* 0x000fe40000000017 */
[----:B------:R-:W-:Y:S04]  /*0450*/  LDS R23, [R10+0x300] ;  /* 0x000300000a177984 */ /* 0x000fe80000000800 */
[----:B------:R-:W4:Y:S04]  /*0460*/  LDS.128 R12, [R17+0x30] ;  /* 0x00003000110c7984 */ /* 0x000f280000000c00 */
[----:B------:R-:W5:Y:S01]  /*0470*/  LDS R22, [R10+0x340] ;  /* 0x000340000a167984 */ /* 0x000f620000000800 */
[----:B0-----:R-:W-:-:S03]  /*0480*/  FFMA R27, R4, R19, R27 ;  /* 0x00000013041b7223 */ /* 0x001fc6000000001b */
[----:B------:R-:W0:Y:S04]  /*0490*/  LDS R19, [R10+0x380] ;  /* 0x000380000a137984 */ /* 0x000e280000000800 */
[----:B------:R-:W0:Y:S01]  /*04a0*/  LDS R4, [R10+0x3c0] ;  /* 0x0003c0000a047984 */ /* 0x000e220000000800 */
[----:B-1----:R-:W-:-:S04]  /*04b0*/  FFMA R24, R24, R5, R27 ;  /* 0x0000000518187223 */ /* 0x002fc8000000001b */
[----:B--2---:R-:W-:-:S04]  /*04c0*/  FFMA R25, R25, R6, R24 ;  /* 0x0000000619197223 */ /* 0x004fc80000000018 */
[----:B---3--:R-:W-:-:S04]  /*04d0*/  FFMA R7, R20, R7, R25 ;  /* 0x0000000714077223 */ /* 0x008fc80000000019 */
[----:B----4-:R-:W-:-:S04]  /*04e0*/  FFMA R7, R12, R23, R7 ;  /* 0x000000170c077223 */ /* 0x010fc80000000007 */
[----:B-----5:R-:W-:Y:S01]  /*04f0*/  FFMA R22, R22, R13, R7 ;  /* 0x0000000d16167223 */ /* 0x020fe20000000007 */
[----:B------:R-:W-:-:S03]  /*0500*/  IADD3 R5, PT, PT, R16, UR4, RZ ;  /* 0x0000000410057c10 */ /* 0x000fc6000fffe0ff */
[----:B0-----:R-:W-:-:S04]  /*0510*/  FFMA R19, R19, R14, R22 ;  /* 0x0000000e13137223 */ /* 0x001fc80000000016 */
[----:B------:R-:W-:Y:S01]  /*0520*/  FFMA R7, R4, R15, R19 ;  /* 0x0000000f04077223 */ /* 0x000fe20000000013 */
[----:B------:R-:W-:Y:S01]  /*0530*/  MOV R19, R21 ;  /* 0x0000001500137202 */ /* 0x000fe20000000f00 */
[----:B------:R-:W-:Y:S06]  /*0540*/  BAR.SYNC.DEFER_BLOCKING 0x0 ;  /* 0x0000000000007b1d */ /* 0x000fec0000010000 */
.L_x_4:
[----:B------:R-:W-:Y:S05]  /*0550*/  @!P1 BRA `(.L_x_3) ;  /* 0x0000000400949947 */ /* 0x000fea0003800000 */
[----:B------:R-:W0:Y:S01]  /*0560*/  LDC.64 R24, c[0x0][0x390] ;  /* 0x0000e400ff187b82 */ /* 0x000e220000000a00 */
[----:B------:R-:W-:Y:S02]  /*0570*/  IADD3 R20, PT, PT, R0, R5, RZ ;  /* 0x0000000500147210 */ /* 0x000fe40007ffe0ff */
[----:B------:R-:W-:Y:S02]  /*0580*/  IADD3 R22, PT, PT, R3, 0x10, RZ ;  /* 0x0000001003167810 */ /* 0x000fe40007ffe0ff */
[----:B------:R-:W-:-:S03]  /*0590*/  IADD3 R4, PT, PT, R19, R0, RZ ;  /* 0x0000000013047210 */ /* 0x000fc60007ffe0ff */
[-C--:B------:R-:W-:Y:S02]  /*05a0*/  IMAD R22, R22, R9.reuse, R20 ;  /* 0x0000000916167224 */ /* 0x080fe400078e0214 */
[C---:B------:R-:W-:Y:S02]  /*05b0*/  IMAD R8, R3.reuse, R8, R4 ;  /* 0x0000000803087224 */ /* 0x040fe400078e0204 */
[----:B------:R-:W-:-:S07]  /*05c0*/  IMAD R20, R3, R9, R20 ;  /* 0x0000000903147224 */ /* 0x000fce00078e0214 */
.L_x_5:
[----:B------:R-:W1:Y:S01]  /*05d0*/  LDC.64 R26, c[0x0][0x388] ;  /* 0x0000e200ff1a7b82 */ /* 0x000e620000000a00 */
[----:B0-----:R-:W-:-:S06]  /*05e0*/  IMAD.WIDE R4, R20, 0x4, R24 ;  /* 0x0000000414047825 */ /* 0x001fcc00078e0218 */
[----:B------:R-:W2:Y:S01]  /*05f0*/  LDG.E R5, desc[UR8][R4.64] ;  /* 0x0000000804057981 */ /* 0x000ea2000c1e1900 */
[----:B-1----:R-:W-:-:S05]  /*0600*/  IMAD.WIDE R26, R8, 0x4, R26 ;  /* 0x00000004081a7825 */ /* 0x002fca00078e021a */
[----:B------:R-:W3:Y:S04]  /*0610*/  LDG.E R6, desc[UR8][R26.64] ;  /* 0x000000081a067981 */ /* 0x000ee8000c1e1900 */
[----:B---3--:R-:W-:Y:S04]  /*0620*/  STS [R11], R6 ;  /* 0x000000060b007388 */ /* 0x008fe80000000800 */
[----:B--2---:R-:W-:Y:S01]  /*0630*/  STS [R2], R5 ;  /* 0x0000000502007388 */ /* 0x004fe20000000800 */
[----:B------:R-:W-:Y:S06]  /*0640*/  BAR.SYNC.DEFER_BLOCKING 0x0 ;  /* 0x0000000000007b1d */ /* 0x000fec0000010000 */
[----:B------:R-:W-:Y:S04]  /*0650*/  LDS R21, [R10] ;  /* 0x000000000a157984 */ /* 0x000fe80000000800 */
[----:B------:R-:W0:Y:S04]  /*0660*/  LDS.128 R12, [R17] ;  /* 0x00000000110c7984 */ /* 0x000e280000000c00 */
[----:B------:R-:W1:Y:S04]  /*0670*/  LDS R23, [R10+0x40] ;  /* 0x000040000a177984 */ /* 0x000e680000000800 */
[----:B------:R-:W2:Y:S04]  /*0680*/  LDS R29, [R10+0x80] ;  /* 0x000080000a1d7984 */ /* 0x000ea80000000800 */
[----:B------:R-:W3:Y:S01]  /*0690*/  LDS R28, [R10+0xc0] ;  /* 0x0000c0000a1c7984 */ /* 0x000ee20000000800 */
[----:B0-----:R-:W-:-:S03]  /*06a0*/  FFMA R12, R12, R21, R7 ;  /* 0x000000150c0c7223 */ /* 0x001fc60000000007 */
[----:B------:R-:W-:Y:S01]  /*06b0*/  LDS.128 R4, [R17+0x10] ;  /* 0x0000100011047984 */ /* 0x000fe20000000c00 */
[----:B-1----:R-:W-:-:S03]  /*06c0*/  FFMA R23, R23, R13, R12 ;  /* 0x0000000d17177223 */ /* 0x002fc6000000000c */
[----:B------:R-:W0:Y:S04]  /*06d0*/  LDS R13, [R10+0x100] ;  /* 0x000100000a0d7984 */ /* 0x000e280000000800 */
[----:B------:R-:W1:Y:S01]  /*06e0*/  LDS R21, [R10+0x140] ;  /* 0x000140000a157984 */ /* 0x000e620000000800 */
[----:B--2---:R-:W-:-:S03]  /*06f0*/  FFMA R23, R29, R14, R23 ;  /* 0x0000000e1d177223 */ /* 0x004fc60000000017 */
[----:B------:R-:W2:Y:S01]  /*0700*/  LDS R12, [R10+0x180] ;  /* 0x000180000a0c7984 */ /* 0x000ea20000000800 */
[----:B---3--:R-:W-:-:S03]  /*0710*/  FFMA R15, R28, R15, R23 ;  /* 0x0000000f1c0f7223 */ /* 0x008fc60000000017 */
        /* <DEDUP_REMOVED lines=10> */
[----:B------:R-:W3:Y:S01]  /*07c0*/  LDS R4, [R10+0x2c0] ;  /* 0x0002c0000a047984 */ /* 0x000ee20000000800 */
[----:B------:R-:W-:-:S04]  /*07d0*/  IMAD.WIDE R28, R22, 0x4, R24 ;  /* 0x00000004161c7825 */ /* 0x000fc800078e0218 */
[----:B0-----:R-:W-:-:S04]  /*07e0*/  FFMA R12, R12, R5, R7 ;  /* 0x000000050c0c7223 */ /* 0x001fc80000000007 */
[----:B-1----:R-:W-:Y:S02]  /*07f0*/  FFMA R13, R21, R13, R12 ;  /* 0x0000000d150d7223 */ /* 0x002fe4000000000c */
[----:B------:R-:W-:Y:S02]  /*0800*/  LDS R12, [R10+0x340] ;  /* 0x000340000a0c7984 */ /* 0x000fe40000000800 */
[----:B--2---:R-:W-:Y:S02]  /*0810*/  FFMA R5, R6, R14, R13 ;  /* 0x0000000e06057223 */ /* 0x004fe4000000000d */
[----:B------:R-:W-:Y:S02]  /*0820*/  LDS R13, [R10+0x300] ;  /* 0x000300000a0d7984 */ /* 0x000fe40000000800 */
[----:B---3--:R-:W-:Y:S02]  /*0830*/  FFMA R15, R4, R15, R5 ;  /* 0x0000000f040f7223 */ /* 0x008fe40000000005 */
[----:B------:R-:W-:Y:S04]  /*0840*/  LDS R21, [R10+0x380] ;  /* 0x000380000a157984 */ /* 0x000fe80000000800 */
[----:B------:R-:W0:Y:S01]  /*0850*/  LDS.128 R4, [R17+0x30] ;  /* 0x0000300011047984 */ /* 0x000e220000000c00 */
[----:B------:R-:W-:Y:S06]  /*0860*/  BAR.SYNC.DEFER_BLOCKING 0x0 ;  /* 0x0000000000007b1d */ /* 0x000fec0000010000 */
[----:B------:R1:W2:Y:S04]  /*0870*/  LDG.E R27, desc[UR8][R26.64+0x40] ;  /* 0x000040081a1b7981 */ /* 0x0002a8000c1e1900 */
[----:B------:R-:W3:Y:S01]  /*0880*/  LDG.E R29, desc[UR8][R28.64] ;  /* 0x000000081c1d7981 */ /* 0x000ee2000c1e1900 */
[----:B0-----:R-:W-:-:S04]  /*0890*/  FFMA R13, R4, R13, R15 ;  /* 0x0000000d040d7223 */ /* 0x001fc8000000000f */
[----:B-1----:R-:W-:-:S04]  /*08a0*/  FFMA R26, R12, R5, R13 ;  /* 0x000000050c1a7223 */ /* 0x002fc8000000000d */
[----:B------:R-:W-:-:S04]  /*08b0*/  FFMA R6, R21, R6, R26 ;  /* 0x0000000615067223 */ /* 0x000fc8000000001a */
[----:B------:R-:W-:Y:S01]  /*08c0*/  FFMA R7, R23, R7, R6 ;  /* 0x0000000717077223 */ /* 0x000fe20000000006 */
[----:B------:R-:W-:-:S04]  /*08d0*/  IADD3 R19, PT, PT, R19, 0x20, RZ ;  /* 0x0000002013137810 */ /* 0x000fc80007ffe0ff */
[----:B------:R-:W-:Y:S02]  /*08e0*/  ISETP.GE.AND P0, PT, R19, R18, PT ;  /* 0x000000121300720c */ /* 0x000fe40003f06270 */
[C---:B------:R-:W-:Y:S02]  /*08f0*/  LEA R20, R9.reuse, R20, 0x5 ;  /* 0x0000001409147211 */ /* 0x040fe400078e28ff */
[----:B------:R-:W-:Y:S02]  /*0900*/  LEA R22, R9, R22, 0x5 ;  /* 0x0000001609167211 */ /* 0x000fe400078e28ff */
        /* <DEDUP_REMOVED lines=8> */
[----:B------:R-:W-:Y:S04]  /*0990*/  LDS R23, [R10+0x100] ;  /* 0x000100000a177984 */ /* 0x000fe80000000800 */
[----:B------:R-:W-:Y:S01]  /*09a0*/  LDS R26, [R10+0x140] ;  /* 0x000140000a1a7984 */ /* 0x000fe20000000800 */
[----:B0-----:R-:W-:-:S03]  /*09b0*/  FFMA R4, R12, R4, R7 ;  /* 0x000000040c047223 */ /* 0x001fc60000000007 */
[----:B------:R-:W0:Y:S01]  /*09c0*/  LDS R12, [R10+0xc0] ;  /* 0x0000c0000a0c7984 */ /* 0x000e220000000800 */
[----:B-1----:R-:W-:-:S03]  /*09d0*/  FFMA R28, R5, R13, R4 ;  /* 0x0000000d051c7223 */ /* 0x002fc60000000004 */
[----:B------:R-:W1:Y:S01]  /*09e0*/  LDS.128 R4, [R17+0x10] ;  /* 0x0000100011047984 */ /* 0x000e620000000c00 */
[----:B--2---:R-:W-:-:S03]  /*09f0*/  FFMA R13, R21, R14, R28 ;  /* 0x0000000e150d7223 */ /* 0x004fc6000000001c */
[----:B------:R-:W2:Y:S01]  /*0a00*/  LDS R21, [R10+0x180] ;  /* 0x000180000a157984 */ /* 0x000ea20000000800 */
[----:B0-----:R-:W-:-:S04]  /*0a10*/  FFMA R13, R12, R15, R13 ;  /* 0x0000000f0c0d7223 */ /* 0x001fc8000000000d */
[----:B-1----:R-:W-:Y:S02]  /*0a20*/  FFMA R13, R4, R23, R13 ;  /* 0x00000017040d7223 */ /* 0x002fe4000000000d */
[----:B------:R-:W0:Y:S02]  /*0a30*/  LDS R4, [R10+0x1c0] ;  /* 0x0001c0000a047984 */ /* 0x000e240000000800 */
[----:B------:R-:W-:Y:S02]  /*0a40*/  FFMA R28, R26, R5, R13 ;  /* 0x000000051a1c7223 */ /* 0x000fe4000000000d */
[----:B------:R-:W-:Y:S04]  /*0a50*/  LDS R5, [R10+0x200] ;  /* 0x000200000a057984 */ /* 0x000fe80000000800 */
[----:B------:R-:W1:Y:S04]  /*0a60*/  LDS.128 R12, [R17+0x20] ;  /* 0x00002000110c7984 */ /* 0x000e680000000c00 */
[----:B------:R-:W3:Y:S01]  /*0a70*/  LDS R26, [R10+0x240] ;  /* 0x000240000a1a7984 */ /* 0x000ee20000000800 */
[----:B--2---:R-:W-:-:S03]  /*0a80*/  FFMA R23, R21, R6, R28 ;  /* 0x0000000615177223 */ /* 0x004fc6000000001c */
[----:B------:R-:W2:Y:S04]  /*0a90*/  LDS R21, [R10+0x280] ;  /* 0x000280000a157984 */ /* 0x000ea80000000800 */
[----:B------:R-:W4:Y:S01]  /*0aa0*/  LDS R28, [R10+0x2c0] ;  /* 0x0002c0000a1c7984 */ /* 0x000f220000000800 */
[----:B0-----:R-:W-:-:S03]  /*0ab0*/  FFMA R7, R4, R7, R23 ;  /* 0x0000000704077223 */ /* 0x001fc60000000017 */
[----:B------:R-:W-:Y:S01]  /*0ac0*/  LDS R23, [R10+0x340] ;  /* 0x000340000a177984 */ /* 0x000fe20000000800 */
[----:B-1----:R-:W-:-:S03]  /*0ad0*/  FFMA R5, R12, R5, R7 ;  /* 0x000000050c057223 */ /* 0x002fc60000000007 */
[----:B------:R-:W-:Y:S01]  /*0ae0*/  LDS R12, [R10+0x3c0] ;  /* 0x0003c0000a0c7984 */ /* 0x000fe20000000800 */
[----:B---3--:R-:W-:-:S03]  /*0af0*/  FFMA R26, R26, R13, R5 ;  /* 0x0000000d1a1a7223 */ /* 0x008fc60000000005 */
[----:B------:R-:W-:Y:S04]  /*0b00*/  LDS R13, [R10+0x300] ;  /* 0x000300000a0d7984 */ /* 0x000fe80000000800 */
[----:B------:R-:W0:Y:S01]  /*0b10*/  LDS.128 R4, [R17+0x30] ;  /* 0x0000300011047984 */ /* 0x000e220000000c00 */
[----:B--2---:R-:W-:-:S03]  /*0b20*/  FFMA R21, R21, R14, R26 ;  /* 0x0000000e15157223 */ /* 0x004fc6000000001a */
[----:B------:R-:W1:Y:S01]  /*0b30*/  LDS R14, [R10+0x380] ;  /* 0x000380000a0e7984 */ /* 0x000e620000000800 */
[----:B----4-:R-:W-:-:S04]  /*0b40*/  FFMA R15, R28, R15, R21 ;  /* 0x0000000f1c0f7223 */ /* 0x010fc80000000015 */
[----:B0-----:R-:W-:-:S04]  /*0b50*/  FFMA R4, R4, R13, R15 ;  /* 0x0000000d04047223 */ /* 0x001fc8000000000f */
[----:B------:R-:W-:-:S04]  /*0b60*/  FFMA R5, R23, R5, R4 ;  /* 0x0000000517057223 */ /* 0x000fc80000000004 */
[----:B-1----:R-:W-:-:S04]  /*0b70*/  FFMA R5, R14, R6, R5 ;  /* 0x000000060e057223 */ /* 0x002fc80000000005 */
[----:B------:R-:W-:Y:S01]  /*0b80*/  FFMA R7, R12, R7, R5 ;  /* 0x000000070c077223 */ /* 0x000fe20000000005 */
[----:B------:R-:W-:Y:S06]  /*0b90*/  BAR.SYNC.DEFER_BLOCKING 0x0 ;  /* 0x0000000000007b1d */ /* 0x000fec0000010000 */
[----:B------:R-:W-:Y:S05]  /*0ba0*/  @!P0 BRA `(.L_x_5) ;  /* 0xfffffff800888947 */ /* 0x000fea000383ffff */
.L_x_3:
[----:B------:R-:W0:Y:S01]  /*0bb0*/  LDC.64 R4, c[0x0][0x380] ;  /* 0x0000e000ff047b82 */ /* 0x000e220000000a00 */
[----:B------:R-:W-:-:S05]  /*0bc0*/  IADD3 R0, PT, PT, R0, UR4, RZ ;  /* 0x0000000400007c10 */ /* 0x000fca000fffe0ff */
[----:B------:R-:W-:-:S04]  /*0bd0*/  IMAD R3, R3, R9, R0 ;  /* 0x0000000903037224 */ /* 0x000fc800078e0200 */
[----:B------:R-:W-:-:S04]  /*0be0*/  IMAD R3, R16, UR10, R3 ;  /* 0x0000000a10037c24 */ /* 0x000fc8000f8e0203 */
[----:B0-----:R-:W-:-:S05]  /*0bf0*/  IMAD.WIDE R2, R3, 0x4, R4 ;  /* 0x0000000403027825 */ /* 0x001fca00078e0204 */
[----:B------:R-:W-:Y:S01]  /*0c00*/  STG.E desc[UR8][R2.64], R7 ;  /* 0x0000000702007986 */ /* 0x000fe2000c101908 */
[----:B------:R-:W-:Y:S05]  /*0c10*/  EXIT ;  /* 0x000000000000794d */ /* 0x000fea0003800000 */
.L_x_6:
        /* <DEDUP_REMOVED lines=14> */
.L_x_8:


//--------------------- .nv.shared.matrixMulCUDA_block32 --------------------------
	.section	.nv.shared.matrixMulCUDA_block32,"aw",@nobits
	.sectionflags	@""
	.align	4
.nv.shared.matrixMulCUDA_block32:
	.zero		9216


//--------------------- .nv.shared.reserved.0     --------------------------
	.section	.nv.shared.reserved.0,"aw",@nobits
	.weak		__nv_reservedSMEM_offset_0_alias
	.size		__nv_reservedSMEM_offset_0_alias, 0, 64
	.other		__nv_reservedSMEM_offset_0_alias,@"STO_CUDA_RESERVED_SHARED STV_DEFAULT"
__nv_reservedSMEM_offset_0_alias:
	.zero		0
	.zero		64


//--------------------- .nv.shared.matrixMulCUDA_block16 --------------------------
	.section	.nv.shared.matrixMulCUDA_block16,"aw",@nobits
	.sectionflags	@""
	.align	4
.nv.shared.matrixMulCUDA_block16:
	.zero		3072


//--------------------- .nv.constant0.matrixMulCUDA_block32 --------------------------
	.section	.nv.constant0.matrixMulCUDA_block32,"a",@progbits
	.sectionflags	@""
	.align	4
.nv.constant0.matrixMulCUDA_block32:
	.zero		928


//--------------------- .nv.constant0.matrixMulCUDA_block16 --------------------------
	.section	.nv.constant0.matrixMulCUDA_block16,"a",@progbits
	.sectionflags	@""
	.align	4
.nv.constant0.matrixMulCUDA_block16:
	.zero		928


//--------------------- SYMBOLS --------------------------

	.type		.nv.reservedSmem.offset0,@object
	.size		.nv.reservedSmem.offset0,0x4
	.type		.nv.reservedSmem.cap,@object
	.size		.nv.reservedSmem.cap,0x4
